	.headerflags	@"EF_CUDA_TEXMODE_UNIFIED EF_CUDA_64BIT_ADDRESS EF_CUDA_ACCELERATORS EF_CUDA_SM90 EF_CUDA_VIRTUAL_SM(EF_CUDA_SM90)"
	.elftype	@"ET_EXEC"


//--------------------- .nv.info                  --------------------------
	.section	.nv.info,"",@"SHT_CUDA_INFO"
	.align	4


	//----- nvinfo : EIATTR_REGCOUNT
	.align		4
        /*0000*/ 	.byte	0x04, 0x2f
        /*0002*/ 	.short	(.L_3 - .L_2)
	.align		4
.L_2:
        /*0004*/ 	.word	index@(triton_poi_fused__native_batch_norm_legit_no_training_convolution_sigmoid_39)
        /*0008*/ 	.word	0x00000013


	//----- nvinfo : EIATTR_MIN_STACK_SIZE
	.align		4
.L_3:
        /*000c*/ 	.byte	0x04, 0x12
        /*000e*/ 	.short	(.L_5 - .L_4)
	.align		4
.L_4:
        /*0010*/ 	.word	index@(triton_poi_fused__native_batch_norm_legit_no_training_convolution_sigmoid_39)
        /*0014*/ 	.word	0x00000000


	//----- nvinfo : EIATTR_FRAME_SIZE
	.align		4
.L_5:
        /*0018*/ 	.byte	0x04, 0x11
        /*001a*/ 	.short	(.L_7 - .L_6)
	.align		4
.L_6:
        /*001c*/ 	.word	index@(triton_poi_fused__native_batch_norm_legit_no_training_convolution_sigmoid_39)
        /*0020*/ 	.word	0x00000000


	//----- nvinfo : EIATTR_MIN_STACK_SIZE
	.align		4
.L_7:
        /*0024*/ 	.byte	0x04, 0x12
        /*0026*/ 	.short	(.L_9 - .L_8)
	.align		4
.L_8:
        /*0028*/ 	.word	index@(triton_poi_fused__native_batch_norm_legit_no_training_convolution_sigmoid_39)
        /*002c*/ 	.word	0x00000000
.L_9:


//--------------------- .nv.info.triton_poi_fused__native_batch_norm_legit_no_training_convolution_sigmoid_39 --------------------------
	.section	.nv.info.triton_poi_fused__native_batch_norm_legit_no_training_convolution_sigmoid_39,"",@"SHT_CUDA_INFO"
	.sectionflags	@""
	.align	4


	//----- nvinfo : EIATTR_CUDA_API_VERSION
	.align		4
        /*0000*/ 	.byte	0x04, 0x37
        /*0002*/ 	.short	(.L_11 - .L_10)
.L_10:
        /*0004*/ 	.word	0x0000007c


	//----- nvinfo : EIATTR_KPARAM_INFO
	.align		4
.L_11:
        /*0008*/ 	.byte	0x04, 0x17
        /*000a*/ 	.short	(.L_13 - .L_12)
.L_12:
        /*000c*/ 	.word	0x00000000
        /*0010*/ 	.short	0x0007
        /*0012*/ 	.short	0x0038
        /*0014*/ 	.byte	0x00, 0xf0, 0x11, 0x00


	//----- nvinfo : EIATTR_KPARAM_INFO
	.align		4
.L_13:
        /*0018*/ 	.byte	0x04, 0x17
        /*001a*/ 	.short	(.L_15 - .L_14)
.L_14:
        /*001c*/ 	.word	0x00000000
        /*0020*/ 	.short	0x0006
        /*0022*/ 	.short	0x0030
        /*0024*/ 	.byte	0x00, 0xf4, 0x21, 0x00


	//----- nvinfo : EIATTR_KPARAM_INFO
	.align		4
.L_15:
        /*0028*/ 	.byte	0x04, 0x17
        /*002a*/ 	.short	(.L_17 - .L_16)
.L_16:
        /*002c*/ 	.word	0x00000000
        /*0030*/ 	.short	0x0005
        /*0032*/ 	.short	0x0028
        /*0034*/ 	.byte	0x00, 0xf4, 0x21, 0x00


	//----- nvinfo : EIATTR_KPARAM_INFO
	.align		4
.L_17:
        /*0038*/ 	.byte	0x04, 0x17
        /*003a*/ 	.short	(.L_19 - .L_18)
.L_18:
        /*003c*/ 	.word	0x00000000
        /*0040*/ 	.short	0x0004
        /*0042*/ 	.short	0x0020
        /*0044*/ 	.byte	0x00, 0xf4, 0x21, 0x00


	//----- nvinfo : EIATTR_KPARAM_INFO
	.align		4
.L_19:
        /*0048*/ 	.byte	0x04, 0x17
        /*004a*/ 	.short	(.L_21 - .L_20)
.L_20:
        /*004c*/ 	.word	0x00000000
        /*0050*/ 	.short	0x0003
        /*0052*/ 	.short	0x0018
        /*0054*/ 	.byte	0x00, 0xf4, 0x21, 0x00


	//----- nvinfo : EIATTR_KPARAM_INFO
	.align		4
.L_21:
        /*0058*/ 	.byte	0x04, 0x17
        /*005a*/ 	.short	(.L_23 - .L_22)
.L_22:
        /*005c*/ 	.word	0x00000000
        /*0060*/ 	.short	0x0002
        /*0062*/ 	.short	0x0010
        /*0064*/ 	.byte	0x00, 0xf4, 0x21, 0x00


	//----- nvinfo : EIATTR_KPARAM_INFO
	.align		4
.L_23:
        /*0068*/ 	.byte	0x04, 0x17
        /*006a*/ 	.short	(.L_25 - .L_24)
.L_24:
        /*006c*/ 	.word	0x00000000
        /*0070*/ 	.short	0x0001
        /*0072*/ 	.short	0x0008
        /*0074*/ 	.byte	0x00, 0xf4, 0x21, 0x00


	//----- nvinfo : EIATTR_KPARAM_INFO
	.align		4
.L_25:
        /*0078*/ 	.byte	0x04, 0x17
        /*007a*/ 	.short	(.L_27 - .L_26)
.L_26:
        /*007c*/ 	.word	0x00000000
        /*0080*/ 	.short	0x0000
        /*0082*/ 	.short	0x0000
        /*0084*/ 	.byte	0x00, 0xf4, 0x21, 0x00


	//----- nvinfo : EIATTR_SPARSE_MMA_MASK
	.align		4
.L_27:
        /*0088*/ 	.byte	0x03, 0x50
        /*008a*/ 	.short	0x0000


	//----- nvinfo : EIATTR_MAXREG_COUNT
	.align		4
        /*008c*/ 	.byte	0x03, 0x1b
        /*008e*/ 	.short	0x00ff


	//----- nvinfo : EIATTR_EXIT_INSTR_OFFSETS
	.align		4
        /*0090*/ 	.byte	0x04, 0x1c
        /*0092*/ 	.short	(.L_29 - .L_28)


	//   ....[0]....
.L_28:
        /*0094*/ 	.word	0x00000430


	//----- nvinfo : EIATTR_REQNTID
	.align		4
.L_29:
        /*0098*/ 	.byte	0x04, 0x10
        /*009a*/ 	.short	(.L_31 - .L_30)
.L_30:
        /*009c*/ 	.word	0x00000080
        /*00a0*/ 	.word	0x00000001
        /*00a4*/ 	.word	0x00000001


	//----- nvinfo : EIATTR_CBANK_PARAM_SIZE
	.align		4
.L_31:
        /*00a8*/ 	.byte	0x03, 0x19
        /*00aa*/ 	.short	0x003c


	//----- nvinfo : EIATTR_PARAM_CBANK
	.align		4
        /*00ac*/ 	.byte	0x04, 0x0a
        /*00ae*/ 	.short	(.L_33 - .L_32)
	.align		4
.L_32:
        /*00b0*/ 	.word	index@(.nv.constant0.triton_poi_fused__native_batch_norm_legit_no_training_convolution_sigmoid_39)
        /*00b4*/ 	.short	0x0210
        /*00b6*/ 	.short	0x003c


	//----- nvinfo : EIATTR_SW_WAR
	.align		4
.L_33:
        /*00b8*/ 	.byte	0x04, 0x36
        /*00ba*/ 	.short	(.L_35 - .L_34)
.L_34:
        /*00bc*/ 	.word	0x00000008
.L_35:


//--------------------- .nv.callgraph             --------------------------
	.section	.nv.callgraph,"",@"SHT_CUDA_CALLGRAPH"
	.align	4
	.sectionentsize	8
	.align		4
        /*0000*/ 	.word	0x00000000
	.align		4
        /*0004*/ 	.word	0xffffffff
	.align		4
        /*0008*/ 	.word	0x00000000
	.align		4
        /*000c*/ 	.word	0xfffffffe
	.align		4
        /*0010*/ 	.word	0x00000000
	.align		4
        /*0014*/ 	.word	0xfffffffd
	.align		4
        /*0018*/ 	.word	0x00000000
	.align		4
        /*001c*/ 	.word	0xfffffffc


//--------------------- .nv.constant4             --------------------------
	.section	.nv.constant4,"a",@progbits
	.align	8
	.align		8
.nv.constant4:
        /*0000*/ 	.dword	_$_str
	.align		8
        /*0008*/ 	.dword	_$_str_$_2


//--------------------- .text.triton_poi_fused__native_batch_norm_legit_no_training_convolution_sigmoid_39 --------------------------
	.section	.text.triton_poi_fused__native_batch_norm_legit_no_training_convolution_sigmoid_39,"ax",@progbits
	.align	128
        .global         triton_poi_fused__native_batch_norm_legit_no_training_convolution_sigmoid_39
        .type           triton_poi_fused__native_batch_norm_legit_no_training_convolution_sigmoid_39,@function
        .size           triton_poi_fused__native_batch_norm_legit_no_training_convolution_sigmoid_39,(.L_x_1 - triton_poi_fused__native_batch_norm_legit_no_training_convolution_sigmoid_39)
        .other          triton_poi_fused__native_batch_norm_legit_no_training_convolution_sigmoid_39,@"STO_CUDA_ENTRY STV_DEFAULT"
triton_poi_fused__native_batch_norm_legit_no_training_convolution_sigmoid_39:
.text.triton_poi_fused__native_batch_norm_legit_no_training_convolution_sigmoid_39:
[----:B------:R-:W-:Y:S08]  /*0000*/  LDC R1, c[0x0][0x28] ;  /* 0x00000a00ff017b82 */ /* 0x000ff00000000800 */
[----:B------:R-:W1:Y:S01]  /*0010*/  LDC.64 R2, c[0x0][0x228] ;  /* 0x00008a00ff027b82 */ /* 0x000e620000000a00 */
[----:B------:R-:W-:Y:S01]  /*0020*/  ULDC.64 UR4, c[0x0][0x208] ;  /* 0x0000820000047ab9 */ /* 0x000fe20000000a00 */
[----:B------:R-:W2:Y:S01]  /*0030*/  S2R R0, SR_TID.X ;  /* 0x0000000000007919 */ /* 0x000ea20000002100 */
[----:B------:R-:W3:Y:S05]  /*0040*/  S2R R15, SR_CTAID.X ;  /* 0x00000000000f7919 */ /* 0x000eea0000002500 */
[----:B------:R-:W4:Y:S01]  /*0050*/  LDC.64 R4, c[0x0][0x210] ;  /* 0x00008400ff047b82 */ /* 0x000f220000000a00 */
[----:B-1----:R4:W5:Y:S07]  /*0060*/  LDG.E R14, desc[UR4][R2.64] ;  /* 0x00000004020e7981 */ /* 0x00296e000c1e1900 */
[----:B------:R-:W1:Y:S08]  /*0070*/  LDC.64 R6, c[0x0][0x218] ;  /* 0x00008600ff067b82 */ /* 0x000e700000000a00 */
[----:B------:R-:W1:Y:S01]  /*0080*/  LDC.64 R8, c[0x0][0x220] ;  /* 0x00008800ff087b82 */ /* 0x000e620000000a00 */
[----:B--2---:R-:W-:-:S04]  /*0090*/  SHF.L.U32 R0, R0, 0x1, RZ ;  /* 0x0000000100007819 */ /* 0x004fc800000006ff */
[----:B------:R-:W-:-:S03]  /*00a0*/  LOP3.LUT R0, R0, 0xfe, RZ, 0xc0, !PT ;  /* 0x000000fe00007812 */ /* 0x000fc600078ec0ff */
[----:B------:R-:W2:Y:S01]  /*00b0*/  LDC.64 R10, c[0x0][0x230] ;  /* 0x00008c00ff0a7b82 */ /* 0x000ea20000000a00 */
[----:B---3--:R-:W-:-:S05]  /*00c0*/  LEA R0, R15, R0, 0x8 ;  /* 0x000000000f007211 */ /* 0x008fca00078e40ff */
[----:B----4-:R-:W-:Y:S02]  /*00d0*/  IMAD.WIDE R2, R0, 0x4, R4 ;  /* 0x0000000400027825 */ /* 0x010fe400078e0204 */
[----:B------:R-:W3:Y:S01]  /*00e0*/  LDC.64 R12, c[0x0][0x238] ;  /* 0x00008e00ff0c7b82 */ /* 0x000ee20000000a00 */
[----:B-1----:R1:W4:Y:S04]  /*00f0*/  LDG.E R7, desc[UR4][R6.64] ;  /* 0x0000000406077981 */ /* 0x002328000c1e1900 */
[----:B------:R-:W4:Y:S04]  /*0100*/  LDG.E.64 R4, desc[UR4][R2.64] ;  /* 0x0000000402047981 */ /* 0x000f28000c1e1b00 */
[----:B0-----:R-:W4:Y:S04]  /*0110*/  LDG.E R8, desc[UR4][R8.64] ;  /* 0x0000000408087981 */ /* 0x001f28000c1e1900 */
[----:B--2---:R-:W2:Y:S04]  /*0120*/  LDG.E R10, desc[UR4][R10.64] ;  /* 0x000000040a0a7981 */ /* 0x004ea8000c1e1900 */
[----:B---3--:R-:W2:Y:S01]  /*0130*/  LDG.E R13, desc[UR4][R12.64] ;  /* 0x000000040c0d7981 */ /* 0x008ea2000c1e1900 */
[----:B-1----:R-:W-:Y:S01]  /*0140*/  HFMA2.MMA R6, -RZ, RZ, 1.625, 0 ;  /* 0x3e800000ff067435 */ /* 0x002fe200000001ff */
[----:B-----5:R-:W-:-:S04]  /*0150*/  FADD R14, R14, 9.9999997473787516356e-06 ;  /* 0x3727c5ac0e0e7421 */ /* 0x020fc80000000000 */
[----:B------:R-:W0:Y:S02]  /*0160*/  MUFU.SQRT R15, R14 ;  /* 0x0000000e000f7308 */ /* 0x000e240000002000 */
[C---:B0-----:R-:W-:Y:S02]  /*0170*/  FSETP.GT.AND P0, PT, R15.reuse, 8.50705917302346158658e+37, PT ;  /* 0x7e8000000f00780b */ /* 0x041fe40003f04000 */
[----:B------:R-:W-:Y:S02]  /*0180*/  FSETP.GEU.AND P1, PT, R15, 1.175494350822287508e-38, PT ;  /* 0x008000000f00780b */ /* 0x000fe40003f2e000 */
[----:B------:R-:W-:Y:S01]  /*0190*/  FSEL R16, R6, 1, P0 ;  /* 0x3f80000006107808 */ /* 0x000fe20000000000 */
[--C-:B----4-:R-:W-:Y:S01]  /*01a0*/  FADD R4, R4, R7.reuse ;  /* 0x0000000704047221 */ /* 0x110fe20000000000 */
[----:B------:R-:W-:-:S07]  /*01b0*/  FADD R5, R5, R7 ;  /* 0x0000000705057221 */ /* 0x000fce0000000000 */
[----:B------:R-:W-:Y:S02]  /*01c0*/  @P0 FMUL R15, R15, 0.25 ;  /* 0x3e8000000f0f0820 */ /* 0x000fe40000400000 */
[----:B------:R-:W-:Y:S01]  /*01d0*/  @!P1 FMUL R16, R16, 16777216 ;  /* 0x4b80000010109820 */ /* 0x000fe20000400000 */
[C---:B------:R-:W-:Y:S01]  /*01e0*/  FADD R7, -R8.reuse, R4 ;  /* 0x0000000408077221 */ /* 0x040fe20000000100 */
[----:B------:R-:W-:Y:S01]  /*01f0*/  @!P1 FMUL R15, R15, 16777216 ;  /* 0x4b8000000f0f9820 */ /* 0x000fe20000400000 */
[----:B------:R-:W-:Y:S01]  /*0200*/  FADD R8, -R8, R5 ;  /* 0x0000000508087221 */ /* 0x000fe20000000100 */
[----:B------:R-:W-:Y:S04]  /*0210*/  STG.E.64 desc[UR4][R2.64], R4 ;  /* 0x0000000402007986 */ /* 0x000fe8000c101b04 */
[----:B------:R-:W0:Y:S02]  /*0220*/  MUFU.RCP R15, R15 ;  /* 0x0000000f000f7308 */ /* 0x000e240000001000 */
[----:B0-----:R-:W-:-:S04]  /*0230*/  FMUL R16, R15, R16 ;  /* 0x000000100f107220 */ /* 0x001fc80000400000 */
[-C--:B------:R-:W-:Y:S01]  /*0240*/  FMUL R7, R7, R16.reuse ;  /* 0x0000001007077220 */ /* 0x080fe20000400000 */
[----:B------:R-:W-:-:S03]  /*0250*/  FMUL R8, R8, R16 ;  /* 0x0000001008087220 */ /* 0x000fc60000400000 */
[C-C-:B--2---:R-:W-:Y:S01]  /*0260*/  FFMA R7, R10.reuse, R7, R13.reuse ;  /* 0x000000070a077223 */ /* 0x144fe2000000000d */
[----:B------:R-:W-:-:S03]  /*0270*/  FFMA R8, R10, R8, R13 ;  /* 0x000000080a087223 */ /* 0x000fc6000000000d */
[----:B------:R-:W-:Y:S01]  /*0280*/  FADD R7, RZ, -R7 ;  /* 0x80000007ff077221 */ /* 0x000fe20000000000 */
[----:B------:R-:W-:-:S03]  /*0290*/  FADD R8, RZ, -R8 ;  /* 0x80000008ff087221 */ /* 0x000fc60000000000 */
[----:B------:R-:W-:Y:S01]  /*02a0*/  FMUL R7, R7, 1.4426950216293334961 ;  /* 0x3fb8aa3b07077820 */ /* 0x000fe20000400000 */
[----:B------:R-:W-:-:S04]  /*02b0*/  FMUL R10, R8, 1.4426950216293334961 ;  /* 0x3fb8aa3b080a7820 */ /* 0x000fc80000400000 */
[----:B------:R-:W-:Y:S02]  /*02c0*/  FSETP.GEU.AND P0, PT, R7, -126, PT ;  /* 0xc2fc00000700780b */ /* 0x000fe40003f0e000 */
[----:B------:R-:W-:-:S11]  /*02d0*/  FSETP.GEU.AND P1, PT, R10, -126, PT ;  /* 0xc2fc00000a00780b */ /* 0x000fd60003f2e000 */
[----:B------:R-:W-:Y:S02]  /*02e0*/  @!P0 FMUL R7, R7, 0.5 ;  /* 0x3f00000007078820 */ /* 0x000fe40000400000 */
[----:B------:R-:W-:Y:S02]  /*02f0*/  @!P1 FMUL R10, R10, 0.5 ;  /* 0x3f0000000a0a9820 */ /* 0x000fe40000400000 */
[----:B------:R-:W0:Y:S08]  /*0300*/  MUFU.EX2 R8, R7 ;  /* 0x0000000700087308 */ /* 0x000e300000000800 */
[----:B------:R-:W1:Y:S01]  /*0310*/  MUFU.EX2 R9, R10 ;  /* 0x0000000a00097308 */ /* 0x000e620000000800 */
[----:B0-----:R-:W-:-:S04]  /*0320*/  @!P0 FMUL R8, R8, R8 ;  /* 0x0000000808088220 */ /* 0x001fc80000400000 */
[----:B------:R-:W-:Y:S01]  /*0330*/  FADD R11, R8, 1 ;  /* 0x3f800000080b7421 */ /* 0x000fe20000000000 */
[----:B-1----:R-:W-:-:S04]  /*0340*/  @!P1 FMUL R9, R9, R9 ;  /* 0x0000000909099220 */ /* 0x002fc80000400000 */
[----:B------:R-:W-:Y:S01]  /*0350*/  FSETP.GT.AND P0, PT, R11, 8.50705917302346158658e+37, PT ;  /* 0x7e8000000b00780b */ /* 0x000fe20003f04000 */
[----:B------:R-:W-:-:S03]  /*0360*/  FADD R12, R9, 1 ;  /* 0x3f800000090c7421 */ /* 0x000fc60000000000 */
[----:B------:R-:W-:Y:S01]  /*0370*/  FSEL R10, R6, 1, P0 ;  /* 0x3f800000060a7808 */ /* 0x000fe20000000000 */
[----:B------:R-:W0:Y:S01]  /*0380*/  LDC.64 R8, c[0x0][0x240] ;  /* 0x00009000ff087b82 */ /* 0x000e220000000a00 */
[----:B------:R-:W-:-:S04]  /*0390*/  FSETP.GT.AND P1, PT, R12, 8.50705917302346158658e+37, PT ;  /* 0x7e8000000c00780b */ /* 0x000fc80003f24000 */
[----:B------:R-:W-:-:S03]  /*03a0*/  FSEL R13, R6, 1, P1 ;  /* 0x3f800000060d7808 */ /* 0x000fc60000800000 */
[----:B------:R-:W-:-:S06]  /*03b0*/  @P0 FMUL R11, R11, 0.25 ;  /* 0x3e8000000b0b0820 */ /* 0x000fcc0000400000 */
[----:B------:R-:W1:Y:S01]  /*03c0*/  MUFU.RCP R11, R11 ;  /* 0x0000000b000b7308 */ /* 0x000e620000001000 */
[----:B------:R-:W-:-:S07]  /*03d0*/  @P1 FMUL R12, R12, 0.25 ;  /* 0x3e8000000c0c1820 */ /* 0x000fce0000400000 */
[----:B------:R-:W2:Y:S01]  /*03e0*/  MUFU.RCP R12, R12 ;  /* 0x0000000c000c7308 */ /* 0x000ea20000001000 */
[----:B0-----:R-:W-:-:S04]  /*03f0*/  IMAD.WIDE R6, R0, 0x4, R8 ;  /* 0x0000000400067825 */ /* 0x001fc800078e0208 */
[----:B-1----:R-:W-:Y:S01]  /*0400*/  FMUL R8, R11, R10 ;  /* 0x0000000a0b087220 */ /* 0x002fe20000400000 */
[----:B--2---:R-:W-:-:S05]  /*0410*/  FMUL R9, R12, R13 ;  /* 0x0000000d0c097220 */ /* 0x004fca0000400000 */
[----:B------:R-:W-:Y:S01]  /*0420*/  STG.E.64 desc[UR4][R6.64], R8 ;  /* 0x0000000806007986 */ /* 0x000fe2000c101b04 */
[----:B------:R-:W-:Y:S05]  /*0430*/  EXIT ;  /* 0x000000000000794d */ /* 0x000fea0003800000 */
.L_x_0:
[----:B------:R-:W-:-:S00]  /*0440*/  BRA `(.L_x_0) ;  /* 0xfffffffc00fc7947 */ /* 0x000fc0000383ffff */
[----:B------:R-:W-:-:S00]  /*0450*/  NOP ;  /* 0x0000000000007918 */ /* 0x000fc00000000000 */
        /* <DEDUP_REMOVED lines=10> */
.L_x_1:


//--------------------- .nv.global.init           --------------------------
	.section	.nv.global.init,"aw",@progbits
.nv.global.init:
	.type		_$_str,@object
	.size		_$_str,(_$_str_$_2 - _$_str)
_$_str:
        /*0000*/ 	.byte	0x5f, 0x5f, 0x43, 0x55, 0x44, 0x41, 0x5f, 0x46, 0x54, 0x5a, 0x00
	.type		_$_str_$_2,@object
	.size		_$_str_$_2,(.L_1 - _$_str_$_2)
_$_str_$_2:
        /*000b*/ 	.byte	0x5f, 0x5f, 0x43, 0x55, 0x44, 0x41, 0x5f, 0x50, 0x52, 0x45, 0x43, 0x5f, 0x53, 0x51, 0x52, 0x54
        /*001b*/ 	.byte	0x00
.L_1:


//--------------------- .nv.constant0.triton_poi_fused__native_batch_norm_legit_no_training_convolution_sigmoid_39 --------------------------
	.section	.nv.constant0.triton_poi_fused__native_batch_norm_legit_no_training_convolution_sigmoid_39,"a",@progbits
	.sectionflags	@""
	.align	4
.nv.constant0.triton_poi_fused__native_batch_norm_legit_no_training_convolution_sigmoid_39:
	.zero		588
